//
// Generated by NVIDIA NVVM Compiler
//
// Compiler Build ID: CL-36424714
// Cuda compilation tools, release 13.0, V13.0.88
// Based on NVVM 20.0.0
//

.version 9.0
.target sm_100
.address_size 64

	// .globl	mymatmul_kernel0
// _ZZ16mymatmul_kernel0E11data_shared has been demoted
// _ZZ16mymatmul_kernel0E13kernel_shared has been demoted

.visible .entry mymatmul_kernel0(
	.param .u64 .ptr .align 1 mymatmul_kernel0_param_0,
	.param .u64 .ptr .align 1 mymatmul_kernel0_param_1,
	.param .u64 .ptr .align 1 mymatmul_kernel0_param_2
)
.maxntid 256
{
	.reg .pred 	%p<3>;
	.reg .b32 	%r<55>;
	.reg .b32 	%f<122>;
	.reg .b64 	%rd<13>;
	// demoted variable
	.shared .align 4 .b8 _ZZ16mymatmul_kernel0E11data_shared[32768];
	// demoted variable
	.shared .align 4 .b8 _ZZ16mymatmul_kernel0E13kernel_shared[8192];
	ld.param.u64 	%rd4, [mymatmul_kernel0_param_0];
	ld.param.u64 	%rd5, [mymatmul_kernel0_param_1];
	ld.param.u64 	%rd3, [mymatmul_kernel0_param_2];
	cvta.to.global.u64 	%rd1, %rd4;
	cvta.to.global.u64 	%rd2, %rd5;
	mov.u32 	%r1, %tid.x;
	mov.u32 	%r2, %ctaid.x;
	shl.b32 	%r20, %r2, 8;
	and.b32  	%r21, %r20, 2147418112;
	shl.b32 	%r22, %r1, 5;
	and.b32  	%r23, %r22, 7168;
	shl.b32 	%r24, %r1, 2;
	and.b32  	%r25, %r24, 124;
	or.b32  	%r26, %r23, %r21;
	or.b32  	%r3, %r26, %r25;
	shl.b32 	%r27, %r1, 8;
	or.b32  	%r28, %r27, %r1;
	shl.b32 	%r29, %r2, 4;
	and.b32  	%r4, %r29, 4080;
	and.b32  	%r30, %r28, 61455;
	or.b32  	%r5, %r30, %r4;
	shl.b32 	%r31, %r1, 4;
	and.b32  	%r6, %r1, 7;
	mov.u32 	%r32, _ZZ16mymatmul_kernel0E11data_shared;
	add.s32 	%r7, %r32, %r31;
	mov.u32 	%r33, _ZZ16mymatmul_kernel0E13kernel_shared;
	add.s32 	%r8, %r33, %r24;
	and.b32  	%r34, %r24, 28;
	add.s32 	%r35, %r34, %r33;
	add.s32 	%r9, %r35, 256;
	shl.b32 	%r36, %r1, 6;
	and.b32  	%r37, %r36, 15872;
	add.s32 	%r38, %r37, %r32;
	add.s32 	%r10, %r38, 16384;
	mov.f32 	%f118, 0f00000000;
	mov.b32 	%r51, 0;
	mov.f32 	%f119, %f118;
	mov.f32 	%f120, %f118;
	mov.f32 	%f121, %f118;
$L__BB0_1:
	bar.sync 	0;
	shl.b32 	%r40, %r51, 7;
	add.s32 	%r41, %r3, %r40;
	mul.wide.u32 	%rd6, %r41, 4;
	add.s64 	%rd7, %rd1, %rd6;
	ld.global.nc.v4.f32 	{%f14, %f15, %f16, %f17}, [%rd7];
	st.shared.v4.f32 	[%r7], {%f14, %f15, %f16, %f17};
	ld.global.nc.v4.f32 	{%f18, %f19, %f20, %f21}, [%rd7+32768];
	st.shared.v4.f32 	[%r7+4096], {%f18, %f19, %f20, %f21};
	ld.global.nc.v4.f32 	{%f22, %f23, %f24, %f25}, [%rd7+65536];
	st.shared.v4.f32 	[%r7+8192], {%f22, %f23, %f24, %f25};
	ld.global.nc.v4.f32 	{%f26, %f27, %f28, %f29}, [%rd7+98304];
	st.shared.v4.f32 	[%r7+12288], {%f26, %f27, %f28, %f29};
	ld.global.nc.v4.f32 	{%f30, %f31, %f32, %f33}, [%rd7+131072];
	st.shared.v4.f32 	[%r7+16384], {%f30, %f31, %f32, %f33};
	ld.global.nc.v4.f32 	{%f34, %f35, %f36, %f37}, [%rd7+163840];
	st.shared.v4.f32 	[%r7+20480], {%f34, %f35, %f36, %f37};
	ld.global.nc.v4.f32 	{%f38, %f39, %f40, %f41}, [%rd7+196608];
	st.shared.v4.f32 	[%r7+24576], {%f38, %f39, %f40, %f41};
	ld.global.nc.v4.f32 	{%f42, %f43, %f44, %f45}, [%rd7+229376];
	st.shared.v4.f32 	[%r7+28672], {%f42, %f43, %f44, %f45};
	shl.b32 	%r42, %r51, 19;
	or.b32  	%r43, %r5, %r42;
	mul.wide.u32 	%rd8, %r43, 4;
	add.s64 	%rd9, %rd2, %rd8;
	ld.global.nc.f32 	%f46, [%rd9];
	st.shared.f32 	[%r8], %f46;
	ld.global.nc.f32 	%f47, [%rd9+262144];
	st.shared.f32 	[%r8+1024], %f47;
	ld.global.nc.f32 	%f48, [%rd9+524288];
	st.shared.f32 	[%r8+2048], %f48;
	ld.global.nc.f32 	%f49, [%rd9+786432];
	st.shared.f32 	[%r8+3072], %f49;
	ld.global.nc.f32 	%f50, [%rd9+1048576];
	st.shared.f32 	[%r8+4096], %f50;
	ld.global.nc.f32 	%f51, [%rd9+1310720];
	st.shared.f32 	[%r8+5120], %f51;
	ld.global.nc.f32 	%f52, [%rd9+1572864];
	st.shared.f32 	[%r8+6144], %f52;
	ld.global.nc.f32 	%f53, [%rd9+1835008];
	st.shared.f32 	[%r8+7168], %f53;
	bar.sync 	0;
	mov.b32 	%r54, 256;
	mov.u32 	%r52, %r10;
	mov.u32 	%r53, %r9;
$L__BB0_2:
	ld.shared.f32 	%f54, [%r52+-16384];
	ld.shared.f32 	%f55, [%r53+-256];
	fma.rn.f32 	%f56, %f54, %f55, %f118;
	ld.shared.f32 	%f57, [%r53+-224];
	fma.rn.f32 	%f58, %f54, %f57, %f119;
	ld.shared.f32 	%f59, [%r52];
	fma.rn.f32 	%f60, %f59, %f55, %f120;
	fma.rn.f32 	%f61, %f59, %f57, %f121;
	ld.shared.f32 	%f62, [%r52+-16380];
	ld.shared.f32 	%f63, [%r53+-192];
	fma.rn.f32 	%f64, %f62, %f63, %f56;
	ld.shared.f32 	%f65, [%r53+-160];
	fma.rn.f32 	%f66, %f62, %f65, %f58;
	ld.shared.f32 	%f67, [%r52+4];
	fma.rn.f32 	%f68, %f67, %f63, %f60;
	fma.rn.f32 	%f69, %f67, %f65, %f61;
	ld.shared.f32 	%f70, [%r52+-16376];
	ld.shared.f32 	%f71, [%r53+-128];
	fma.rn.f32 	%f72, %f70, %f71, %f64;
	ld.shared.f32 	%f73, [%r53+-96];
	fma.rn.f32 	%f74, %f70, %f73, %f66;
	ld.shared.f32 	%f75, [%r52+8];
	fma.rn.f32 	%f76, %f75, %f71, %f68;
	fma.rn.f32 	%f77, %f75, %f73, %f69;
	ld.shared.f32 	%f78, [%r52+-16372];
	ld.shared.f32 	%f79, [%r53+-64];
	fma.rn.f32 	%f80, %f78, %f79, %f72;
	ld.shared.f32 	%f81, [%r53+-32];
	fma.rn.f32 	%f82, %f78, %f81, %f74;
	ld.shared.f32 	%f83, [%r52+12];
	fma.rn.f32 	%f84, %f83, %f79, %f76;
	fma.rn.f32 	%f85, %f83, %f81, %f77;
	ld.shared.f32 	%f86, [%r52+-16368];
	ld.shared.f32 	%f87, [%r53];
	fma.rn.f32 	%f88, %f86, %f87, %f80;
	ld.shared.f32 	%f89, [%r53+32];
	fma.rn.f32 	%f90, %f86, %f89, %f82;
	ld.shared.f32 	%f91, [%r52+16];
	fma.rn.f32 	%f92, %f91, %f87, %f84;
	fma.rn.f32 	%f93, %f91, %f89, %f85;
	ld.shared.f32 	%f94, [%r52+-16364];
	ld.shared.f32 	%f95, [%r53+64];
	fma.rn.f32 	%f96, %f94, %f95, %f88;
	ld.shared.f32 	%f97, [%r53+96];
	fma.rn.f32 	%f98, %f94, %f97, %f90;
	ld.shared.f32 	%f99, [%r52+20];
	fma.rn.f32 	%f100, %f99, %f95, %f92;
	fma.rn.f32 	%f101, %f99, %f97, %f93;
	ld.shared.f32 	%f102, [%r52+-16360];
	ld.shared.f32 	%f103, [%r53+128];
	fma.rn.f32 	%f104, %f102, %f103, %f96;
	ld.shared.f32 	%f105, [%r53+160];
	fma.rn.f32 	%f106, %f102, %f105, %f98;
	ld.shared.f32 	%f107, [%r52+24];
	fma.rn.f32 	%f108, %f107, %f103, %f100;
	fma.rn.f32 	%f109, %f107, %f105, %f101;
	ld.shared.f32 	%f110, [%r52+-16356];
	ld.shared.f32 	%f111, [%r53+192];
	fma.rn.f32 	%f118, %f110, %f111, %f104;
	ld.shared.f32 	%f112, [%r53+224];
	fma.rn.f32 	%f119, %f110, %f112, %f106;
	ld.shared.f32 	%f113, [%r52+28];
	fma.rn.f32 	%f120, %f113, %f111, %f108;
	fma.rn.f32 	%f121, %f113, %f112, %f109;
	add.s32 	%r54, %r54, 512;
	add.s32 	%r53, %r53, 512;
	add.s32 	%r52, %r52, 32;
	setp.ne.s32 	%p1, %r54, 8448;
	@%p1 bra 	$L__BB0_2;
	add.s32 	%r51, %r51, 1;
	setp.ne.s32 	%p2, %r51, 8;
	@%p2 bra 	$L__BB0_1;
	cvta.to.global.u64 	%rd10, %rd3;
	shl.b32 	%r44, %r2, 10;
	and.b32  	%r45, %r44, 2147221504;
	shl.b32 	%r46, %r1, 9;
	and.b32  	%r47, %r46, 126976;
	or.b32  	%r48, %r47, %r6;
	or.b32  	%r49, %r48, %r45;
	add.s32 	%r50, %r49, %r4;
	mul.wide.u32 	%rd11, %r50, 4;
	add.s64 	%rd12, %rd10, %rd11;
	st.global.f32 	[%rd12], %f118;
	st.global.f32 	[%rd12+32], %f119;
	st.global.f32 	[%rd12+524288], %f120;
	st.global.f32 	[%rd12+524320], %f121;
	ret;

}


// ===== COMPILED SASS (sm_100) =====

	.target	sm_100

	.elftype	@"ET_EXEC"


//--------------------- .note.nv.tkinfo           --------------------------
	.section	.note.nv.tkinfo,"",@"SHT_NOTE"
	.sectionflags	@"SHF_NOTE_NV_TKINFO"
	.tkinfo
        /*0018*/ 	.word	0x00000002
        /*0030*/ 	.string	""
        /*0030*/ 	.string	"ptxas"
        /*0030*/ 	.string	"Cuda compilation tools, release 13.0, V13.0.88"
        /*0030*/ 	.string	"Build cuda_13.0.r13.0/compiler.36424714_0"
        /*0030*/ 	.string	"-arch sm_100 -m 64 "



//--------------------- .note.nv.cuinfo           --------------------------
	.section	.note.nv.cuinfo,"",@"SHT_NOTE"
	.sectionflags	@"SHF_NOTE_NV_CUINFO"
        /*0018*/ 	.short	0x0002
        /*001a*/ 	.short	0x0064
        /*001c*/ 	.short	0x0082
	.zero		2


//--------------------- .nv.info                  --------------------------
	.section	.nv.info,"",@"SHT_CUDA_INFO"
	.align	4


	//----- nvinfo : EIATTR_REGCOUNT
	.align		4
        /*0000*/ 	.byte	0x04, 0x2f
        /*0002*/ 	.short	(.L_1 - .L_0)
	.align		4
.L_0:
        /*0004*/ 	.word	index@(mymatmul_kernel0)
        /*0008*/ 	.word	0x00000030


	//----- nvinfo : EIATTR_FRAME_SIZE
	.align		4
.L_1:
        /*000c*/ 	.byte	0x04, 0x11
        /*000e*/ 	.short	(.L_3 - .L_2)
	.align		4
.L_2:
        /*0010*/ 	.word	index@(mymatmul_kernel0)
        /*0014*/ 	.word	0x00000000


	//----- nvinfo : EIATTR_MIN_STACK_SIZE
	.align		4
.L_3:
        /*0018*/ 	.byte	0x04, 0x12
        /*001a*/ 	.short	(.L_5 - .L_4)
	.align		4
.L_4:
        /*001c*/ 	.word	index@(mymatmul_kernel0)
        /*0020*/ 	.word	0x00000000
.L_5:


//--------------------- .nv.compat                --------------------------
	.section	.nv.compat,"",@"SHT_CUDA_COMPAT_INFO"
	.align	4
        /*0000*/ 	.byte	0x02, 0x09, 0x00, 0x00, 0x02, 0x02, 0x01, 0x00, 0x02, 0x05, 0x05, 0x00, 0x03, 0x07, 0x01, 0x01
        /*0010*/ 	.byte	0x02, 0x03, 0x00, 0x00, 0x02, 0x06, 0x01, 0x00, 0x04, 0x0b, 0x08, 0x00, 0x09, 0x00, 0x00, 0x00
        /*0020*/ 	.byte	0x00, 0x00, 0x00, 0x00


//--------------------- .nv.info.mymatmul_kernel0 --------------------------
	.section	.nv.info.mymatmul_kernel0,"",@"SHT_CUDA_INFO"
	.sectionflags	@""
	.align	4


	//----- nvinfo : EIATTR_CUDA_API_VERSION
	.align		4
        /*0000*/ 	.byte	0x04, 0x37
        /*0002*/ 	.short	(.L_7 - .L_6)
.L_6:
        /*0004*/ 	.word	0x00000082


	//----- nvinfo : EIATTR_KPARAM_INFO
	.align		4
.L_7:
        /*0008*/ 	.byte	0x04, 0x17
        /*000a*/ 	.short	(.L_9 - .L_8)
.L_8:
        /*000c*/ 	.word	0x00000000
        /*0010*/ 	.short	0x0002
        /*0012*/ 	.short	0x0010
        /*0014*/ 	.byte	0x00, 0xf5, 0x21, 0x00


	//----- nvinfo : EIATTR_KPARAM_INFO
	.align		4
.L_9:
        /*0018*/ 	.byte	0x04, 0x17
        /*001a*/ 	.short	(.L_11 - .L_10)
.L_10:
        /*001c*/ 	.word	0x00000000
        /*0020*/ 	.short	0x0001
        /*0022*/ 	.short	0x0008
        /*0024*/ 	.byte	0x00, 0xf5, 0x21, 0x00


	//----- nvinfo : EIATTR_KPARAM_INFO
	.align		4
.L_11:
        /*0028*/ 	.byte	0x04, 0x17
        /*002a*/ 	.short	(.L_13 - .L_12)
.L_12:
        /*002c*/ 	.word	0x00000000
        /*0030*/ 	.short	0x0000
        /*0032*/ 	.short	0x0000
        /*0034*/ 	.byte	0x00, 0xf5, 0x21, 0x00


	//----- nvinfo : EIATTR_SPARSE_MMA_MASK
	.align		4
.L_13:
        /*0038*/ 	.byte	0x03, 0x50
        /*003a*/ 	.short	0x0000


	//----- nvinfo : EIATTR_MAXREG_COUNT
	.align		4
        /*003c*/ 	.byte	0x03, 0x1b
        /*003e*/ 	.short	0x00ff


	//----- nvinfo : EIATTR_NUM_BARRIERS
	.align		4
        /*0040*/ 	.byte	0x02, 0x4c
        /*0042*/ 	.byte	0x01
	.zero		1


	//----- nvinfo : EIATTR_MERCURY_ISA_VERSION
	.align		4
        /*0044*/ 	.byte	0x03, 0x5f
        /*0046*/ 	.short	0x0101


	//----- nvinfo : EIATTR_VRC_CTA_INIT_COUNT
	.align		4
        /*0048*/ 	.byte	0x02, 0x4a
	.zero		1
	.zero		1


	//----- nvinfo : EIATTR_EXIT_INSTR_OFFSETS
	.align		4
        /*004c*/ 	.byte	0x04, 0x1c
        /*004e*/ 	.short	(.L_15 - .L_14)


	//   ....[0]....
.L_14:
        /*0050*/ 	.word	0x00000930


	//----- nvinfo : EIATTR_MAX_THREADS
	.align		4
.L_15:
        /*0054*/ 	.byte	0x04, 0x05
        /*0056*/ 	.short	(.L_17 - .L_16)
.L_16:
        /*0058*/ 	.word	0x00000100
        /*005c*/ 	.word	0x00000001
        /*0060*/ 	.word	0x00000001


	//----- nvinfo : EIATTR_CBANK_PARAM_SIZE
	.align		4
.L_17:
        /*0064*/ 	.byte	0x03, 0x19
        /*0066*/ 	.short	0x0018


	//----- nvinfo : EIATTR_PARAM_CBANK
	.align		4
        /*0068*/ 	.byte	0x04, 0x0a
        /*006a*/ 	.short	(.L_19 - .L_18)
	.align		4
.L_18:
        /*006c*/ 	.word	index@(.nv.constant0.mymatmul_kernel0)
        /*0070*/ 	.short	0x0380
        /*0072*/ 	.short	0x0018


	//----- nvinfo : EIATTR_SW_WAR
	.align		4
.L_19:
        /*0074*/ 	.byte	0x04, 0x36
        /*0076*/ 	.short	(.L_21 - .L_20)
.L_20:
        /*0078*/ 	.word	0x00000008
.L_21:


//--------------------- .nv.callgraph             --------------------------
	.section	.nv.callgraph,"",@"SHT_CUDA_CALLGRAPH"
	.align	4
	.sectionentsize	8
	.align		4
        /*0000*/ 	.word	0x00000000
	.align		4
        /*0004*/ 	.word	0xffffffff
	.align		4
        /*0008*/ 	.word	0x00000000
	.align		4
        /*000c*/ 	.word	0xfffffffe
	.align		4
        /*0010*/ 	.word	0x00000000
	.align		4
        /*0014*/ 	.word	0xfffffffd
	.align		4
        /*0018*/ 	.word	0x00000000
	.align		4
        /*001c*/ 	.word	0xfffffffc


//--------------------- .text.mymatmul_kernel0    --------------------------
	.section	.text.mymatmul_kernel0,"ax",@progbits
	.align	128
        .global         mymatmul_kernel0
        .type           mymatmul_kernel0,@function
        .size           mymatmul_kernel0,(.L_x_3 - mymatmul_kernel0)
        .other          mymatmul_kernel0,@"STO_CUDA_ENTRY STV_DEFAULT"
mymatmul_kernel0:
.text.mymatmul_kernel0:
[----:B------:R-:W-:Y:S01]  /*0000*/  LDC R1, c[0x0][0x37c] ;  /* 0x0000df00ff017b82 */ /* 0x000fe20000000800 */
[----:B------:R-:W0:Y:S07]  /*0010*/  S2R R0, SR_TID.X ;  /* 0x0000000000007919 */ /* 0x000e2e0000002100 */
[----:B------:R-:W1:Y:S01]  /*0020*/  S2UR UR5, SR_CgaCtaId ;  /* 0x00000000000579c3 */ /* 0x000e620000008800 */
[----:B------:R-:W-:Y:S01]  /*0030*/  UMOV UR4, 0x400 ;  /* 0x0000040000047882 */ /* 0x000fe20000000000 */
[----:B------:R-:W-:Y:S01]  /*0040*/  HFMA2 R30, -RZ, RZ, 0, 0 ;  /* 0x00000000ff1e7431 */ /* 0x000fe200000001ff */
[----:B------:R-:W2:Y:S01]  /*0050*/  S2R R2, SR_CTAID.X ;  /* 0x0000000000027919 */ /* 0x000ea20000002500 */
[----:B------:R-:W-:-:S02]  /*0060*/  CS2R R28, SRZ ;  /* 0x00000000001c7805 */ /* 0x000fc4000001ff00 */
[----:B------:R-:W-:Y:S01]  /*0070*/  MOV R27, RZ ;  /* 0x000000ff001b7202 */ /* 0x000fe20000000f00 */
[----:B------:R-:W3:Y:S01]  /*0080*/  LDCU.64 UR8, c[0x0][0x358] ;  /* 0x00006b00ff0877ac */ /* 0x000ee20008000a00 */
[----:B-1----:R-:W-:Y:S02]  /*0090*/  ULEA UR6, UR5, UR4, 0x18 ;  /* 0x0000000405067291 */ /* 0x002fe4000f8ec0ff */
[----:B------:R-:W-:-:S04]  /*00a0*/  UIADD3 UR4, UPT, UPT, UR4, 0x8000, URZ ;  /* 0x0000800004047890 */ /* 0x000fc8000fffe0ff */
[----:B------:R-:W-:Y:S01]  /*00b0*/  ULEA UR4, UR5, UR4, 0x18 ;  /* 0x0000000405047291 */ /* 0x000fe2000f8ec0ff */
[C---:B0-----:R-:W-:Y:S02]  /*00c0*/  SHF.L.U32 R4, R0.reuse, 0x5, RZ ;  /* 0x0000000500047819 */ /* 0x041fe400000006ff */
[----:B------:R-:W-:Y:S02]  /*00d0*/  SHF.L.U32 R5, R0, 0x6, RZ ;  /* 0x0000000600057819 */ /* 0x000fe400000006ff */
[----:B--2---:R-:W-:Y:S02]  /*00e0*/  SHF.L.U32 R3, R2, 0x8, RZ ;  /* 0x0000000802037819 */ /* 0x004fe400000006ff */
[----:B------:R-:W-:Y:S02]  /*00f0*/  LOP3.LUT R4, R4, 0x1c00, RZ, 0xc0, !PT ;  /* 0x00001c0004047812 */ /* 0x000fe400078ec0ff */
[----:B------:R-:W-:Y:S02]  /*0100*/  LOP3.LUT R6, R5, 0x3e00, RZ, 0xc0, !PT ;  /* 0x00003e0005067812 */ /* 0x000fe400078ec0ff */
[----:B------:R-:W-:-:S02]  /*0110*/  MOV R7, UR6 ;  /* 0x0000000600077c02 */ /* 0x000fc40008000f00 */
[----:B------:R-:W-:Y:S02]  /*0120*/  SHF.L.U32 R26, R0, 0x2, RZ ;  /* 0x00000002001a7819 */ /* 0x000fe400000006ff */
[----:B------:R-:W-:Y:S02]  /*0130*/  LOP3.LUT R25, R4, 0x7fff0000, R3, 0xf8, !PT ;  /* 0x7fff000004197812 */ /* 0x000fe400078ef803 */
[----:B------:R-:W-:Y:S02]  /*0140*/  IADD3 R3, PT, PT, R6, 0x4000, R7 ;  /* 0x0000400006037810 */ /* 0x000fe40007ffe007 */
[----:B------:R-:W-:Y:S02]  /*0150*/  SHF.L.U32 R24, R2, 0x4, RZ ;  /* 0x0000000402187819 */ /* 0x000fe400000006ff */
[----:B------:R-:W-:Y:S02]  /*0160*/  SHF.L.U32 R7, R0, 0x8, RZ ;  /* 0x0000000800077819 */ /* 0x000fe400000006ff */
[----:B------:R-:W-:-:S02]  /*0170*/  LOP3.LUT R5, R26, 0x1c, RZ, 0xc0, !PT ;  /* 0x0000001c1a057812 */ /* 0x000fc400078ec0ff */
[----:B------:R-:W-:Y:S02]  /*0180*/  MOV R8, UR4 ;  /* 0x0000000400087c02 */ /* 0x000fe40008000f00 */
[----:B------:R-:W-:Y:S02]  /*0190*/  LOP3.LUT R24, R24, 0xff0, RZ, 0xc0, !PT ;  /* 0x00000ff018187812 */ /* 0x000fe400078ec0ff */
[----:B------:R-:W-:Y:S02]  /*01a0*/  LOP3.LUT R7, R7, 0xf00f, R0, 0xc8, !PT ;  /* 0x0000f00f07077812 */ /* 0x000fe400078ec800 */
[----:B------:R-:W-:Y:S01]  /*01b0*/  IADD3 R4, PT, PT, R5, 0x100, R8 ;  /* 0x0000010005047810 */ /* 0x000fe20007ffe008 */
[----:B------:R-:W-:Y:S01]  /*01c0*/  HFMA2 R5, -RZ, RZ, 0, 0 ;  /* 0x00000000ff057431 */ /* 0x000fe200000001ff */
[----:B------:R-:W-:Y:S02]  /*01d0*/  LEA R6, R0, UR6, 0x4 ;  /* 0x0000000600067c11 */ /* 0x000fe4000f8e20ff */
[----:B------:R-:W-:-:S02]  /*01e0*/  LOP3.LUT R7, R7, R24, RZ, 0xfc, !PT ;  /* 0x0000001807077212 */ /* 0x000fc400078efcff */
[----:B---3--:R-:W-:-:S07]  /*01f0*/  LOP3.LUT R25, R25, 0x7c, R26, 0xf8, !PT ;  /* 0x0000007c19197812 */ /* 0x008fce00078ef81a */
.L_x_1:
[----:B------:R-:W0:Y:S01]  /*0200*/  LDC.64 R32, c[0x0][0x380] ;  /* 0x0000e000ff207b82 */ /* 0x000e220000000a00 */
[----:B------:R-:W-:-:S07]  /*0210*/  LEA R9, R5, R25, 0x7 ;  /* 0x0000001905097211 */ /* 0x000fce00078e38ff */
[----:B------:R-:W1:Y:S01]  /*0220*/  LDC.64 R34, c[0x0][0x388] ;  /* 0x0000e200ff227b82 */ /* 0x000e620000000a00 */
[----:B0-----:R-:W-:-:S05]  /*0230*/  IMAD.WIDE.U32 R32, R9, 0x4, R32 ;  /* 0x0000000409207825 */ /* 0x001fca00078e0020 */
[----:B------:R-:W2:Y:S04]  /*0240*/  LDG.E.128.CONSTANT R8, desc[UR8][R32.64] ;  /* 0x0000000820087981 */ /* 0x000ea8000c1e9d00 */
[----:B------:R-:W3:Y:S04]  /*0250*/  LDG.E.128.CONSTANT R12, desc[UR8][R32.64+0x8000] ;  /* 0x00800008200c7981 */ /* 0x000ee8000c1e9d00 */
[----:B------:R-:W4:Y:S04]  /*0260*/  LDG.E.128.CONSTANT R16, desc[UR8][R32.64+0x10000] ;  /* 0x0100000820107981 */ /* 0x000f28000c1e9d00 */
[----:B------:R-:W5:Y:S01]  /*0270*/  LDG.E.128.CONSTANT R20, desc[UR8][R32.64+0x18000] ;  /* 0x0180000820147981 */ /* 0x000f62000c1e9d00 */
[----:B------:R-:W-:Y:S01]  /*0280*/  LEA R31, R5, R7, 0x13 ;  /* 0x00000007051f7211 */ /* 0x000fe200078e98ff */
[----:B------:R-:W-:Y:S04]  /*0290*/  BAR.SYNC.DEFER_BLOCKING 0x0 ;  /* 0x0000000000007b1d */ /* 0x000fe80000010000 */
[----:B-1----:R-:W-:-:S05]  /*02a0*/  IMAD.WIDE.U32 R34, R31, 0x4, R34 ;  /* 0x000000041f227825 */ /* 0x002fca00078e0022 */
[----:B------:R-:W5:Y:S04]  /*02b0*/  LDG.E.CONSTANT R31, desc[UR8][R34.64] ;  /* 0x00000008221f7981 */ /* 0x000f68000c1e9900 */
[----:B------:R-:W5:Y:S04]  /*02c0*/  LDG.E.CONSTANT R37, desc[UR8][R34.64+0x40000] ;  /* 0x0400000822257981 */ /* 0x000f68000c1e9900 */
[----:B------:R-:W5:Y:S04]  /*02d0*/  LDG.E.CONSTANT R39, desc[UR8][R34.64+0x80000] ;  /* 0x0800000822277981 */ /* 0x000f68000c1e9900 */
[----:B------:R-:W5:Y:S04]  /*02e0*/  LDG.E.CONSTANT R41, desc[UR8][R34.64+0xc0000] ;  /* 0x0c00000822297981 */ /* 0x000f68000c1e9900 */
[----:B------:R-:W5:Y:S04]  /*02f0*/  LDG.E.CONSTANT R43, desc[UR8][R34.64+0x100000] ;  /* 0x10000008222b7981 */ /* 0x000f68000c1e9900 */
[----:B------:R-:W5:Y:S04]  /*0300*/  LDG.E.CONSTANT R45, desc[UR8][R34.64+0x140000] ;  /* 0x14000008222d7981 */ /* 0x000f68000c1e9900 */
[----:B------:R-:W5:Y:S04]  /*0310*/  LDG.E.CONSTANT R36, desc[UR8][R34.64+0x180000] ;  /* 0x1800000822247981 */ /* 0x000f68000c1e9900 */
[----:B------:R-:W5:Y:S04]  /*0320*/  LDG.E.CONSTANT R38, desc[UR8][R34.64+0x1c0000] ;  /* 0x1c00000822267981 */ /* 0x000f68000c1e9900 */
[----:B--2---:R0:W-:Y:S04]  /*0330*/  STS.128 [R6], R8 ;  /* 0x0000000806007388 */ /* 0x0041e80000000c00 */
[----:B---3--:R1:W-:Y:S04]  /*0340*/  STS.128 [R6+0x1000], R12 ;  /* 0x0010000c06007388 */ /* 0x0083e80000000c00 */
[----:B----4-:R2:W-:Y:S04]  /*0350*/  STS.128 [R6+0x2000], R16 ;  /* 0x0020001006007388 */ /* 0x0105e80000000c00 */
[----:B-----5:R3:W-:Y:S04]  /*0360*/  STS.128 [R6+0x3000], R20 ;  /* 0x0030001406007388 */ /* 0x0207e80000000c00 */
[----:B0-----:R-:W4:Y:S04]  /*0370*/  LDG.E.128.CONSTANT R8, desc[UR8][R32.64+0x20000] ;  /* 0x0200000820087981 */ /* 0x001f28000c1e9d00 */
[----:B-1----:R-:W5:Y:S04]  /*0380*/  LDG.E.128.CONSTANT R12, desc[UR8][R32.64+0x28000] ;  /* 0x02800008200c7981 */ /* 0x002f68000c1e9d00 */
[----:B--2---:R-:W2:Y:S04]  /*0390*/  LDG.E.128.CONSTANT R16, desc[UR8][R32.64+0x30000] ;  /* 0x0300000820107981 */ /* 0x004ea8000c1e9d00 */
[----:B---3--:R0:W3:Y:S01]  /*03a0*/  LDG.E.128.CONSTANT R20, desc[UR8][R32.64+0x38000] ;  /* 0x0380000820147981 */ /* 0x0080e2000c1e9d00 */
[----:B------:R-:W-:Y:S01]  /*03b0*/  IADD3 R5, PT, PT, R5, 0x1, RZ ;  /* 0x0000000105057810 */ /* 0x000fe20007ffe0ff */
[----:B------:R-:W-:-:S03]  /*03c0*/  UMOV UR5, 0x100 ;  /* 0x0000010000057882 */ /* 0x000fc60000000000 */
[----:B------:R-:W-:Y:S02]  /*03d0*/  ISETP.NE.AND P0, PT, R5, 0x8, PT ;  /* 0x000000080500780c */ /* 0x000fe40003f05270 */
[----:B0-----:R-:W-:Y:S01]  /*03e0*/  MOV R32, R4 ;  /* 0x0000000400207202 */ /* 0x001fe20000000f00 */
[----:B----4-:R-:W-:Y:S04]  /*03f0*/  STS.128 [R6+0x4000], R8 ;  /* 0x0040000806007388 */ /* 0x010fe80000000c00 */
[----:B-----5:R-:W-:Y:S04]  /*0400*/  STS.128 [R6+0x5000], R12 ;  /* 0x0050000c06007388 */ /* 0x020fe80000000c00 */
[----:B--2---:R-:W-:Y:S04]  /*0410*/  STS.128 [R6+0x6000], R16 ;  /* 0x0060001006007388 */ /* 0x004fe80000000c00 */
[----:B---3--:R-:W-:Y:S04]  /*0420*/  STS.128 [R6+0x7000], R20 ;  /* 0x0070001406007388 */ /* 0x008fe80000000c00 */
[----:B------:R0:W-:Y:S04]  /*0430*/  STS [R26+UR4], R31 ;  /* 0x0000001f1a007988 */ /* 0x0001e80008000804 */
[----:B------:R1:W-:Y:S04]  /*0440*/  STS [R26+UR4+0x400], R37 ;  /* 0x000400251a007988 */ /* 0x0003e80008000804 */
[----:B------:R1:W-:Y:S04]  /*0450*/  STS [R26+UR4+0x800], R39 ;  /* 0x000800271a007988 */ /* 0x0003e80008000804 */
[----:B------:R1:W-:Y:S04]  /*0460*/  STS [R26+UR4+0xc00], R41 ;  /* 0x000c00291a007988 */ /* 0x0003e80008000804 */
[----:B------:R1:W-:Y:S04]  /*0470*/  STS [R26+UR4+0x1000], R43 ;  /* 0x0010002b1a007988 */ /* 0x0003e80008000804 */
[----:B------:R1:W-:Y:S04]  /*0480*/  STS [R26+UR4+0x1400], R45 ;  /* 0x0014002d1a007988 */ /* 0x0003e80008000804 */
[----:B------:R1:W-:Y:S04]  /*0490*/  STS [R26+UR4+0x1800], R36 ;  /* 0x001800241a007988 */ /* 0x0003e80008000804 */
[----:B------:R1:W-:Y:S01]  /*04a0*/  STS [R26+UR4+0x1c00], R38 ;  /* 0x001c00261a007988 */ /* 0x0003e20008000804 */
[----:B0-----:R-:W-:Y:S01]  /*04b0*/  MOV R31, R3 ;  /* 0x00000003001f7202 */ /* 0x001fe20000000f00 */
[----:B------:R-:W-:Y:S06]  /*04c0*/  BAR.SYNC.DEFER_BLOCKING 0x0 ;  /* 0x0000000000007b1d */ /* 0x000fec0000010000 */
.L_x_0:
[----:B------:R-:W-:Y:S01]  /*04d0*/  LDS.128 R8, [R31+-0x4000] ;  /* 0xffc000001f087984 */ /* 0x000fe20000000c00 */
[----:B------:R-:W-:-:S03]  /*04e0*/  UIADD3 UR5, UPT, UPT, UR5, 0x200, URZ ;  /* 0x0000020005057890 */ /* 0x000fc6000fffe0ff */
[----:B------:R-:W0:Y:S01]  /*04f0*/  LDS R17, [R32+-0xe0] ;  /* 0xffff200020117984 */ /* 0x000e220000000800 */
[----:B------:R-:W-:-:S03]  /*0500*/  UISETP.NE.AND UP0, UPT, UR5, 0x2100, UPT ;  /* 0x000021000500788c */ /* 0x000fc6000bf05270 */
[----:B------:R-:W2:Y:S04]  /*0510*/  LDS R16, [R32+-0x100] ;  /* 0xffff000020107984 */ /* 0x000ea80000000800 */
[----:B------:R-:W3:Y:S04]  /*0520*/  LDS.128 R12, [R31] ;  /* 0x000000001f0c7984 */ /* 0x000ee80000000c00 */
[----:B-1----:R-:W1:Y:S04]  /*0530*/  LDS R36, [R32+-0xc0] ;  /* 0xffff400020247984 */ /* 0x002e680000000800 */
[----:B------:R-:W4:Y:S04]  /*0540*/  LDS R34, [R32+-0xa0] ;  /* 0xffff600020227984 */ /* 0x000f280000000800 */
[----:B------:R-:W5:Y:S04]  /*0550*/  LDS R33, [R32+-0x80] ;  /* 0xffff800020217984 */ /* 0x000f680000000800 */
[----:B------:R-:W-:Y:S04]  /*0560*/  LDS R39, [R32] ;  /* 0x0000000020277984 */ /* 0x000fe80000000800 */
[----:B------:R-:W-:Y:S04]  /*0570*/  LDS.128 R20, [R31+0x10] ;  /* 0x000010001f147984 */ /* 0x000fe80000000c00 */
[----:B------:R-:W-:Y:S04]  /*0580*/  LDS R41, [R32+0x20] ;  /* 0x0000200020297984 */ /* 0x000fe80000000800 */
[----:B------:R-:W-:Y:S01]  /*0590*/  LDS R40, [R32+0xc0] ;  /* 0x0000c00020287984 */ /* 0x000fe20000000800 */
[----:B0-----:R-:W-:-:S03]  /*05a0*/  FFMA R35, R8, R17, R29 ;  /* 0x0000001108237223 */ /* 0x001fc6000000001d */
[----:B------:R-:W0:Y:S01]  /*05b0*/  LDS R29, [R32+-0x60] ;  /* 0xffffa000201d7984 */ /* 0x000e220000000800 */
[----:B--2---:R-:W-:-:S03]  /*05c0*/  FFMA R37, R8, R16, R28 ;  /* 0x0000001008257223 */ /* 0x004fc6000000001c */
[----:B------:R-:W2:Y:S01]  /*05d0*/  LDS R8, [R32+-0x40] ;  /* 0xffffc00020087984 */ /* 0x000ea20000000800 */
[-C--:B---3--:R-:W-:Y:S01]  /*05e0*/  FFMA R38, R16, R12.reuse, R27 ;  /* 0x0000000c10267223 */ /* 0x088fe2000000001b */
[----:B------:R-:W-:Y:S02]  /*05f0*/  FFMA R27, R17, R12, R30 ;  /* 0x0000000c111b7223 */ /* 0x000fe4000000001e */
[----:B------:R-:W-:Y:S01]  /*0600*/  LDS R28, [R32+0x40] ;  /* 0x00004000201c7984 */ /* 0x000fe20000000800 */
[C---:B-1----:R-:W-:Y:S01]  /*0610*/  FFMA R43, R36.reuse, R13, R38 ;  /* 0x0000000d242b7223 */ /* 0x042fe20000000026 */
[-C--:B------:R-:W-:Y:S02]  /*0620*/  FFMA R30, R36, R9.reuse, R37 ;  /* 0x00000009241e7223 */ /* 0x080fe40000000025 */
[----:B------:R-:W1:Y:S01]  /*0630*/  LDS R12, [R32+-0x20] ;  /* 0xffffe000200c7984 */ /* 0x000e620000000800 */
[C---:B----4-:R-:W-:Y:S01]  /*0640*/  FFMA R42, R34.reuse, R9, R35 ;  /* 0x00000009222a7223 */ /* 0x050fe20000000023 */
[----:B------:R-:W-:-:S02]  /*0650*/  FFMA R27, R34, R13, R27 ;  /* 0x0000000d221b7223 */ /* 0x000fc4000000001b */
[----:B------:R3:W4:Y:S01]  /*0660*/  LDS.128 R16, [R31+-0x3ff0] ;  /* 0xffc010001f107984 */ /* 0x0007220000000c00 */
[C---:B-----5:R-:W-:Y:S01]  /*0670*/  FFMA R13, R33.reuse, R10, R30 ;  /* 0x0000000a210d7223 */ /* 0x060fe2000000001e */
[----:B------:R-:W-:Y:S02]  /*0680*/  FFMA R30, R33, R14, R43 ;  /* 0x0000000e211e7223 */ /* 0x000fe4000000002b */
[----:B------:R-:W5:Y:S04]  /*0690*/  LDS R38, [R32+0x60] ;  /* 0x0000600020267984 */ /* 0x000f680000000800 */
[----:B------:R-:W5:Y:S01]  /*06a0*/  LDS R37, [R32+0x80] ;  /* 0x0000800020257984 */ /* 0x000f620000000800 */
[----:B---3--:R-:W-:-:S03]  /*06b0*/  IADD3 R31, PT, PT, R31, 0x20, RZ ;  /* 0x000000201f1f7810 */ /* 0x008fc60007ffe0ff */
[----:B------:R-:W3:Y:S04]  /*06c0*/  LDS R9, [R32+0xa0] ;  /* 0x0000a00020097984 */ /* 0x000ee80000000800 */
[----:B------:R0:W3:Y:S02]  /*06d0*/  LDS R36, [R32+0xe0] ;  /* 0x0000e00020247984 */ /* 0x0000e40000000800 */
[C---:B0-----:R-:W-:Y:S01]  /*06e0*/  FFMA R33, R29.reuse, R10, R42 ;  /* 0x0000000a1d217223 */ /* 0x041fe2000000002a */
[----:B------:R-:W-:Y:S01]  /*06f0*/  FFMA R27, R29, R14, R27 ;  /* 0x0000000e1d1b7223 */ /* 0x000fe2000000001b */
[----:B------:R-:W-:Y:S01]  /*0700*/  IADD3 R32, PT, PT, R32, 0x200, RZ ;  /* 0x0000020020207810 */ /* 0x000fe20007ffe0ff */
[C---:B--2---:R-:W-:Y:S01]  /*0710*/  FFMA R13, R8.reuse, R11, R13 ;  /* 0x0000000b080d7223 */ /* 0x044fe2000000000d */
[----:B------:R-:W-:-:S04]  /*0720*/  FFMA R30, R8, R15, R30 ;  /* 0x0000000f081e7223 */ /* 0x000fc8000000001e */
[-C--:B------:R-:W-:Y:S01]  /*0730*/  FFMA R30, R39, R20.reuse, R30 ;  /* 0x00000014271e7223 */ /* 0x080fe2000000001e */
[C---:B-1----:R-:W-:Y:S01]  /*0740*/  FFMA R8, R12.reuse, R11, R33 ;  /* 0x0000000b0c087223 */ /* 0x042fe20000000021 */
[----:B------:R-:W-:Y:S01]  /*0750*/  FFMA R12, R12, R15, R27 ;  /* 0x0000000f0c0c7223 */ /* 0x000fe2000000001b */
[C---:B----4-:R-:W-:Y:S02]  /*0760*/  FFMA R13, R16.reuse, R39, R13 ;  /* 0x00000027100d7223 */ /* 0x050fe4000000000d */
[----:B------:R-:W-:Y:S01]  /*0770*/  FFMA R11, R16, R41, R8 ;  /* 0x00000029100b7223 */ /* 0x000fe20000000008 */
[----:B------:R-:W-:Y:S01]  /*0780*/  FFMA R12, R41, R20, R12 ;  /* 0x00000014290c7223 */ /* 0x000fe2000000000c */
[C---:B------:R-:W-:Y:S01]  /*0790*/  FFMA R8, R28.reuse, R17, R13 ;  /* 0x000000111c087223 */ /* 0x040fe2000000000d */
[----:B------:R-:W-:Y:S01]  /*07a0*/  FFMA R13, R28, R21, R30 ;  /* 0x000000151c0d7223 */ /* 0x000fe2000000001e */
[C---:B-----5:R-:W-:Y:S01]  /*07b0*/  FFMA R10, R38.reuse, R17, R11 ;  /* 0x00000011260a7223 */ /* 0x060fe2000000000b */
[----:B------:R-:W-:Y:S01]  /*07c0*/  FFMA R12, R38, R21, R12 ;  /* 0x00000015260c7223 */ /* 0x000fe2000000000c */
[C---:B------:R-:W-:Y:S01]  /*07d0*/  FFMA R11, R37.reuse, R18, R8 ;  /* 0x00000012250b7223 */ /* 0x040fe20000000008 */
[----:B------:R-:W-:Y:S01]  /*07e0*/  FFMA R8, R37, R22, R13 ;  /* 0x0000001625087223 */ /* 0x000fe2000000000d */
[C---:B---3--:R-:W-:Y:S01]  /*07f0*/  FFMA R29, R9.reuse, R18, R10 ;  /* 0x00000012091d7223 */ /* 0x048fe2000000000a */
[----:B------:R-:W-:Y:S01]  /*0800*/  FFMA R12, R9, R22, R12 ;  /* 0x00000016090c7223 */ /* 0x000fe2000000000c */
[C---:B------:R-:W-:Y:S01]  /*0810*/  FFMA R28, R40.reuse, R19, R11 ;  /* 0x00000013281c7223 */ /* 0x040fe2000000000b */
[----:B------:R-:W-:Y:S01]  /*0820*/  FFMA R27, R40, R23, R8 ;  /* 0x00000017281b7223 */ /* 0x000fe20000000008 */
[C---:B------:R-:W-:Y:S01]  /*0830*/  FFMA R29, R36.reuse, R19, R29 ;  /* 0x00000013241d7223 */ /* 0x040fe2000000001d */
[----:B------:R-:W-:Y:S01]  /*0840*/  FFMA R30, R36, R23, R12 ;  /* 0x00000017241e7223 */ /* 0x000fe2000000000c */
[----:B------:R-:W-:Y:S06]  /*0850*/  BRA.U UP0, `(.L_x_0) ;  /* 0xfffffffd001c7547 */ /* 0x000fec000b83ffff */
[----:B------:R-:W-:Y:S05]  /*0860*/  @P0 BRA `(.L_x_1) ;  /* 0xfffffff800640947 */ /* 0x000fea000383ffff */
[----:B------:R-:W0:Y:S01]  /*0870*/  LDC.64 R4, c[0x0][0x390] ;  /* 0x0000e400ff047b82 */ /* 0x000e220000000a00 */
[----:B------:R-:W-:Y:S02]  /*0880*/  SHF.L.U32 R3, R0, 0x9, RZ ;  /* 0x0000000900037819 */ /* 0x000fe400000006ff */
[----:B------:R-:W-:Y:S02]  /*0890*/  SHF.L.U32 R2, R2, 0xa, RZ ;  /* 0x0000000a02027819 */ /* 0x000fe400000006ff */
[----:B------:R-:W-:-:S04]  /*08a0*/  LOP3.LUT R3, R3, 0x1f000, RZ, 0xc0, !PT ;  /* 0x0001f00003037812 */ /* 0x000fc800078ec0ff */
[----:B------:R-:W-:-:S04]  /*08b0*/  LOP3.LUT R3, R3, 0x7, R0, 0xf8, !PT ;  /* 0x0000000703037812 */ /* 0x000fc800078ef800 */
[----:B------:R-:W-:-:S04]  /*08c0*/  LOP3.LUT R3, R3, 0x7ffc0000, R2, 0xf8, !PT ;  /* 0x7ffc000003037812 */ /* 0x000fc800078ef802 */
[----:B------:R-:W-:-:S05]  /*08d0*/  IADD3 R3, PT, PT, R24, R3, RZ ;  /* 0x0000000318037210 */ /* 0x000fca0007ffe0ff */
[----:B0-----:R-:W-:-:S05]  /*08e0*/  IMAD.WIDE.U32 R2, R3, 0x4, R4 ;  /* 0x0000000403027825 */ /* 0x001fca00078e0004 */
[----:B------:R-:W-:Y:S04]  /*08f0*/  STG.E desc[UR8][R2.64], R28 ;  /* 0x0000001c02007986 */ /* 0x000fe8000c101908 */
[----:B------:R-:W-:Y:S04]  /*0900*/  STG.E desc[UR8][R2.64+0x20], R29 ;  /* 0x0000201d02007986 */ /* 0x000fe8000c101908 */
[----:B------:R-:W-:Y:S04]  /*0910*/  STG.E desc[UR8][R2.64+0x80000], R27 ;  /* 0x0800001b02007986 */ /* 0x000fe8000c101908 */
[----:B------:R-:W-:Y:S01]  /*0920*/  STG.E desc[UR8][R2.64+0x80020], R30 ;  /* 0x0800201e02007986 */ /* 0x000fe2000c101908 */
[----:B------:R-:W-:Y:S05]  /*0930*/  EXIT ;  /* 0x000000000000794d */ /* 0x000fea0003800000 */
.L_x_2:
[----:B------:R-:W-:-:S00]  /*0940*/  BRA `(.L_x_2) ;  /* 0xfffffffc00fc7947 */ /* 0x000fc0000383ffff */
[----:B------:R-:W-:-:S00]  /*0950*/  NOP ;  /* 0x0000000000007918 */ /* 0x000fc00000000000 */
        /* <DEDUP_REMOVED lines=10> */
.L_x_3:


//--------------------- .nv.shared.mymatmul_kernel0 --------------------------
	.section	.nv.shared.mymatmul_kernel0,"aw",@nobits
	.sectionflags	@""
	.align	4
.nv.shared.mymatmul_kernel0:
	.zero		41984


//--------------------- .nv.shared.reserved.0     --------------------------
	.section	.nv.shared.reserved.0,"aw",@nobits
	.weak		__nv_reservedSMEM_offset_0_alias
	.size		__nv_reservedSMEM_offset_0_alias, 0, 64
	.other		__nv_reservedSMEM_offset_0_alias,@"STO_CUDA_RESERVED_SHARED STV_DEFAULT"
__nv_reservedSMEM_offset_0_alias:
	.zero		0
	.zero		64


//--------------------- .nv.constant0.mymatmul_kernel0 --------------------------
	.section	.nv.constant0.mymatmul_kernel0,"a",@progbits
	.sectionflags	@""
	.align	4
.nv.constant0.mymatmul_kernel0:
	.zero		920


//--------------------- SYMBOLS --------------------------

	.type		.nv.reservedSmem.offset0,@object
	.size		.nv.reservedSmem.offset0,0x4
	.type		.nv.reservedSmem.cap,@object
	.size		.nv.reservedSmem.cap,0x4
